//
// Generated by NVIDIA NVVM Compiler
//
// Compiler Build ID: CL-36424714
// Cuda compilation tools, release 13.0, V13.0.88
// Based on NVVM 20.0.0
//

.version 9.0
.target sm_100
.address_size 64

	// .globl	_Z13coalesced_memiPfPiS_

.visible .entry _Z13coalesced_memiPfPiS_(
	.param .u32 _Z13coalesced_memiPfPiS__param_0,
	.param .u64 .ptr .align 1 _Z13coalesced_memiPfPiS__param_1,
	.param .u64 .ptr .align 1 _Z13coalesced_memiPfPiS__param_2,
	.param .u64 .ptr .align 1 _Z13coalesced_memiPfPiS__param_3
)
{
	.reg .b32 	%r<9>;
	.reg .b32 	%f<2>;
	.reg .b64 	%rd<8>;

	ld.param.u64 	%rd1, [_Z13coalesced_memiPfPiS__param_1];
	ld.param.u64 	%rd2, [_Z13coalesced_memiPfPiS__param_3];
	cvta.to.global.u64 	%rd3, %rd2;
	cvta.to.global.u64 	%rd4, %rd1;
	mov.u32 	%r1, %tid.x;
	not.b32 	%r2, %r1;
	and.b32  	%r3, %r1, 992;
	and.b32  	%r4, %r2, 31;
	mov.u32 	%r5, %ntid.x;
	mov.u32 	%r6, %ctaid.x;
	mad.lo.s32 	%r7, %r5, %r6, %r3;
	add.s32 	%r8, %r7, %r4;
	mul.wide.s32 	%rd5, %r8, 4;
	add.s64 	%rd6, %rd4, %rd5;
	ld.global.f32 	%f1, [%rd6];
	add.s64 	%rd7, %rd3, %rd5;
	st.global.f32 	[%rd7], %f1;
	ret;

}


// ===== COMPILED SASS (sm_100) =====

	.target	sm_100

	.elftype	@"ET_EXEC"


//--------------------- .note.nv.tkinfo           --------------------------
	.section	.note.nv.tkinfo,"",@"SHT_NOTE"
	.sectionflags	@"SHF_NOTE_NV_TKINFO"
	.tkinfo
        /*0018*/ 	.word	0x00000002
        /*0030*/ 	.string	""
        /*0030*/ 	.string	"ptxas"
        /*0030*/ 	.string	"Cuda compilation tools, release 13.0, V13.0.88"
        /*0030*/ 	.string	"Build cuda_13.0.r13.0/compiler.36424714_0"
        /*0030*/ 	.string	"-arch sm_100 -m 64 "



//--------------------- .note.nv.cuinfo           --------------------------
	.section	.note.nv.cuinfo,"",@"SHT_NOTE"
	.sectionflags	@"SHF_NOTE_NV_CUINFO"
        /*0018*/ 	.short	0x0002
        /*001a*/ 	.short	0x0064
        /*001c*/ 	.short	0x0082
	.zero		2


//--------------------- .nv.info                  --------------------------
	.section	.nv.info,"",@"SHT_CUDA_INFO"
	.align	4


	//----- nvinfo : EIATTR_REGCOUNT
	.align		4
        /*0000*/ 	.byte	0x04, 0x2f
        /*0002*/ 	.short	(.L_1 - .L_0)
	.align		4
.L_0:
        /*0004*/ 	.word	index@(_Z13coalesced_memiPfPiS_)
        /*0008*/ 	.word	0x0000000a


	//----- nvinfo : EIATTR_FRAME_SIZE
	.align		4
.L_1:
        /*000c*/ 	.byte	0x04, 0x11
        /*000e*/ 	.short	(.L_3 - .L_2)
	.align		4
.L_2:
        /*0010*/ 	.word	index@(_Z13coalesced_memiPfPiS_)
        /*0014*/ 	.word	0x00000000


	//----- nvinfo : EIATTR_MIN_STACK_SIZE
	.align		4
.L_3:
        /*0018*/ 	.byte	0x04, 0x12
        /*001a*/ 	.short	(.L_5 - .L_4)
	.align		4
.L_4:
        /*001c*/ 	.word	index@(_Z13coalesced_memiPfPiS_)
        /*0020*/ 	.word	0x00000000
.L_5:


//--------------------- .nv.compat                --------------------------
	.section	.nv.compat,"",@"SHT_CUDA_COMPAT_INFO"
	.align	4
        /*0000*/ 	.byte	0x02, 0x09, 0x00, 0x00, 0x02, 0x02, 0x01, 0x00, 0x02, 0x05, 0x05, 0x00, 0x03, 0x07, 0x01, 0x01
        /*0010*/ 	.byte	0x02, 0x03, 0x00, 0x00, 0x02, 0x06, 0x01, 0x00, 0x04, 0x0b, 0x08, 0x00, 0x09, 0x00, 0x00, 0x00
        /*0020*/ 	.byte	0x00, 0x00, 0x00, 0x00


//--------------------- .nv.info._Z13coalesced_memiPfPiS_ --------------------------
	.section	.nv.info._Z13coalesced_memiPfPiS_,"",@"SHT_CUDA_INFO"
	.sectionflags	@""
	.align	4


	//----- nvinfo : EIATTR_CUDA_API_VERSION
	.align		4
        /*0000*/ 	.byte	0x04, 0x37
        /*0002*/ 	.short	(.L_7 - .L_6)
.L_6:
        /*0004*/ 	.word	0x00000082


	//----- nvinfo : EIATTR_KPARAM_INFO
	.align		4
.L_7:
        /*0008*/ 	.byte	0x04, 0x17
        /*000a*/ 	.short	(.L_9 - .L_8)
.L_8:
        /*000c*/ 	.word	0x00000000
        /*0010*/ 	.short	0x0003
        /*0012*/ 	.short	0x0018
        /*0014*/ 	.byte	0x00, 0xf5, 0x21, 0x00


	//----- nvinfo : EIATTR_KPARAM_INFO
	.align		4
.L_9:
        /*0018*/ 	.byte	0x04, 0x17
        /*001a*/ 	.short	(.L_11 - .L_10)
.L_10:
        /*001c*/ 	.word	0x00000000
        /*0020*/ 	.short	0x0002
        /*0022*/ 	.short	0x0010
        /*0024*/ 	.byte	0x00, 0xf5, 0x21, 0x00


	//----- nvinfo : EIATTR_KPARAM_INFO
	.align		4
.L_11:
        /*0028*/ 	.byte	0x04, 0x17
        /*002a*/ 	.short	(.L_13 - .L_12)
.L_12:
        /*002c*/ 	.word	0x00000000
        /*0030*/ 	.short	0x0001
        /*0032*/ 	.short	0x0008
        /*0034*/ 	.byte	0x00, 0xf5, 0x21, 0x00


	//----- nvinfo : EIATTR_KPARAM_INFO
	.align		4
.L_13:
        /*0038*/ 	.byte	0x04, 0x17
        /*003a*/ 	.short	(.L_15 - .L_14)
.L_14:
        /*003c*/ 	.word	0x00000000
        /*0040*/ 	.short	0x0000
        /*0042*/ 	.short	0x0000
        /*0044*/ 	.byte	0x00, 0xf0, 0x11, 0x00


	//----- nvinfo : EIATTR_SPARSE_MMA_MASK
	.align		4
.L_15:
        /*0048*/ 	.byte	0x03, 0x50
        /*004a*/ 	.short	0x0000


	//----- nvinfo : EIATTR_MAXREG_COUNT
	.align		4
        /*004c*/ 	.byte	0x03, 0x1b
        /*004e*/ 	.short	0x00ff


	//----- nvinfo : EIATTR_MERCURY_ISA_VERSION
	.align		4
        /*0050*/ 	.byte	0x03, 0x5f
        /*0052*/ 	.short	0x0101


	//----- nvinfo : EIATTR_VRC_CTA_INIT_COUNT
	.align		4
        /*0054*/ 	.byte	0x02, 0x4a
	.zero		1
	.zero		1


	//----- nvinfo : EIATTR_EXIT_INSTR_OFFSETS
	.align		4
        /*0058*/ 	.byte	0x04, 0x1c
        /*005a*/ 	.short	(.L_17 - .L_16)


	//   ....[0]....
.L_16:
        /*005c*/ 	.word	0x000000f0


	//----- nvinfo : EIATTR_CBANK_PARAM_SIZE
	.align		4
.L_17:
        /*0060*/ 	.byte	0x03, 0x19
        /*0062*/ 	.short	0x0020


	//----- nvinfo : EIATTR_PARAM_CBANK
	.align		4
        /*0064*/ 	.byte	0x04, 0x0a
        /*0066*/ 	.short	(.L_19 - .L_18)
	.align		4
.L_18:
        /*0068*/ 	.word	index@(.nv.constant0._Z13coalesced_memiPfPiS_)
        /*006c*/ 	.short	0x0380
        /*006e*/ 	.short	0x0020


	//----- nvinfo : EIATTR_SW_WAR
	.align		4
.L_19:
        /*0070*/ 	.byte	0x04, 0x36
        /*0072*/ 	.short	(.L_21 - .L_20)
.L_20:
        /*0074*/ 	.word	0x00000008
.L_21:


//--------------------- .nv.callgraph             --------------------------
	.section	.nv.callgraph,"",@"SHT_CUDA_CALLGRAPH"
	.align	4
	.sectionentsize	8
	.align		4
        /*0000*/ 	.word	0x00000000
	.align		4
        /*0004*/ 	.word	0xffffffff
	.align		4
        /*0008*/ 	.word	0x00000000
	.align		4
        /*000c*/ 	.word	0xfffffffe
	.align		4
        /*0010*/ 	.word	0x00000000
	.align		4
        /*0014*/ 	.word	0xfffffffd
	.align		4
        /*0018*/ 	.word	0x00000000
	.align		4
        /*001c*/ 	.word	0xfffffffc


//--------------------- .text._Z13coalesced_memiPfPiS_ --------------------------
	.section	.text._Z13coalesced_memiPfPiS_,"ax",@progbits
	.align	128
        .global         _Z13coalesced_memiPfPiS_
        .type           _Z13coalesced_memiPfPiS_,@function
        .size           _Z13coalesced_memiPfPiS_,(.L_x_1 - _Z13coalesced_memiPfPiS_)
        .other          _Z13coalesced_memiPfPiS_,@"STO_CUDA_ENTRY STV_DEFAULT"
_Z13coalesced_memiPfPiS_:
.text._Z13coalesced_memiPfPiS_:
[----:B------:R-:W-:Y:S01]  /*0000*/  LDC R1, c[0x0][0x37c] ;  /* 0x0000df00ff017b82 */ /* 0x000fe20000000800 */
[----:B------:R-:W0:Y:S01]  /*0010*/  S2R R4, SR_TID.X ;  /* 0x0000000000047919 */ /* 0x000e220000002100 */
[----:B------:R-:W1:Y:S06]  /*0020*/  LDCU UR6, c[0x0][0x360] ;  /* 0x00006c00ff0677ac */ /* 0x000e6c0008000800 */
[----:B------:R-:W2:Y:S01]  /*0030*/  LDC.64 R2, c[0x0][0x388] ;  /* 0x0000e200ff027b82 */ /* 0x000ea20000000a00 */
[----:B------:R-:W1:Y:S01]  /*0040*/  S2R R5, SR_CTAID.X ;  /* 0x0000000000057919 */ /* 0x000e620000002500 */
[----:B------:R-:W3:Y:S01]  /*0050*/  LDCU.64 UR4, c[0x0][0x358] ;  /* 0x00006b00ff0477ac */ /* 0x000ee20008000a00 */
[----:B0-----:R-:W-:-:S05]  /*0060*/  LOP3.LUT R0, R4, 0x3e0, RZ, 0xc0, !PT ;  /* 0x000003e004007812 */ /* 0x001fca00078ec0ff */
[----:B-1----:R-:W-:Y:S01]  /*0070*/  IMAD R5, R5, UR6, R0 ;  /* 0x0000000605057c24 */ /* 0x002fe2000f8e0200 */
[----:B------:R-:W-:-:S04]  /*0080*/  LOP3.LUT R0, R4, 0x1f, RZ, 0xc, !PT ;  /* 0x0000001f04007812 */ /* 0x000fc800078e0cff */
[----:B------:R-:W-:Y:S02]  /*0090*/  IADD3 R7, PT, PT, R0, R5, RZ ;  /* 0x0000000500077210 */ /* 0x000fe40007ffe0ff */
[----:B------:R-:W0:Y:S03]  /*00a0*/  LDC.64 R4, c[0x0][0x398] ;  /* 0x0000e600ff047b82 */ /* 0x000e260000000a00 */
[----:B--2---:R-:W-:-:S06]  /*00b0*/  IMAD.WIDE R2, R7, 0x4, R2 ;  /* 0x0000000407027825 */ /* 0x004fcc00078e0202 */
[----:B---3--:R-:W2:Y:S01]  /*00c0*/  LDG.E R3, desc[UR4][R2.64] ;  /* 0x0000000402037981 */ /* 0x008ea2000c1e1900 */
[----:B0-----:R-:W-:-:S05]  /*00d0*/  IMAD.WIDE R4, R7, 0x4, R4 ;  /* 0x0000000407047825 */ /* 0x001fca00078e0204 */
[----:B--2---:R-:W-:Y:S01]  /*00e0*/  STG.E desc[UR4][R4.64], R3 ;  /* 0x0000000304007986 */ /* 0x004fe2000c101904 */
[----:B------:R-:W-:Y:S05]  /*00f0*/  EXIT ;  /* 0x000000000000794d */ /* 0x000fea0003800000 */
.L_x_0:
[----:B------:R-:W-:-:S00]  /*0100*/  BRA `(.L_x_0) ;  /* 0xfffffffc00fc7947 */ /* 0x000fc0000383ffff */
[----:B------:R-:W-:-:S00]  /*0110*/  NOP ;  /* 0x0000000000007918 */ /* 0x000fc00000000000 */
        /* <DEDUP_REMOVED lines=14> */
.L_x_1:


//--------------------- .nv.shared.reserved.0     --------------------------
	.section	.nv.shared.reserved.0,"aw",@nobits
	.weak		__nv_reservedSMEM_offset_0_alias
	.size		__nv_reservedSMEM_offset_0_alias, 0, 64
	.other		__nv_reservedSMEM_offset_0_alias,@"STO_CUDA_RESERVED_SHARED STV_DEFAULT"
__nv_reservedSMEM_offset_0_alias:
	.zero		0
	.zero		64


//--------------------- .nv.constant0._Z13coalesced_memiPfPiS_ --------------------------
	.section	.nv.constant0._Z13coalesced_memiPfPiS_,"a",@progbits
	.sectionflags	@""
	.align	4
.nv.constant0._Z13coalesced_memiPfPiS_:
	.zero		928


//--------------------- SYMBOLS --------------------------

	.type		.nv.reservedSmem.offset0,@object
	.size		.nv.reservedSmem.offset0,0x4
